//
// Generated by NVIDIA NVVM Compiler
//
// Compiler Build ID: CL-36424714
// Cuda compilation tools, release 13.0, V13.0.88
// Based on NVVM 20.0.0
//

.version 9.0
.target sm_100
.address_size 64

	// .globl	_Z22addKernelGlobalVersionPfS_
// _ZZ22addKernelSharedVersionPfS_E6s_data has been demoted

.visible .entry _Z22addKernelGlobalVersionPfS_(
	.param .u64 .ptr .align 1 _Z22addKernelGlobalVersionPfS__param_0,
	.param .u64 .ptr .align 1 _Z22addKernelGlobalVersionPfS__param_1
)
{
	.reg .pred 	%p<2>;
	.reg .b32 	%r<6>;
	.reg .b32 	%f<4>;
	.reg .b64 	%rd<10>;

	ld.param.u64 	%rd1, [_Z22addKernelGlobalVersionPfS__param_0];
	ld.param.u64 	%rd2, [_Z22addKernelGlobalVersionPfS__param_1];
	mov.u32 	%r2, %ctaid.x;
	mov.u32 	%r3, %ntid.x;
	mov.u32 	%r4, %tid.x;
	mad.lo.s32 	%r1, %r2, %r3, %r4;
	setp.eq.s32 	%p1, %r1, 0;
	@%p1 bra 	$L__BB0_2;
	cvta.to.global.u64 	%rd3, %rd2;
	cvta.to.global.u64 	%rd4, %rd1;
	mul.wide.u32 	%rd5, %r1, 4;
	add.s64 	%rd6, %rd3, %rd5;
	ld.global.f32 	%f1, [%rd6];
	add.s32 	%r5, %r1, -1;
	mul.wide.u32 	%rd7, %r5, 4;
	add.s64 	%rd8, %rd3, %rd7;
	ld.global.f32 	%f2, [%rd8];
	sub.f32 	%f3, %f1, %f2;
	add.s64 	%rd9, %rd4, %rd5;
	st.global.f32 	[%rd9], %f3;
$L__BB0_2:
	ret;

}
	// .globl	_Z22addKernelSharedVersionPfS_
.visible .entry _Z22addKernelSharedVersionPfS_(
	.param .u64 .ptr .align 1 _Z22addKernelSharedVersionPfS__param_0,
	.param .u64 .ptr .align 1 _Z22addKernelSharedVersionPfS__param_1
)
{
	.reg .pred 	%p<3>;
	.reg .b32 	%r<9>;
	.reg .b32 	%f<8>;
	.reg .b64 	%rd<13>;
	// demoted variable
	.shared .align 4 .b8 _ZZ22addKernelSharedVersionPfS_E6s_data[4096];
	ld.param.u64 	%rd3, [_Z22addKernelSharedVersionPfS__param_0];
	ld.param.u64 	%rd4, [_Z22addKernelSharedVersionPfS__param_1];
	cvta.to.global.u64 	%rd1, %rd3;
	cvta.to.global.u64 	%rd2, %rd4;
	mov.u32 	%r3, %tid.x;
	mov.u32 	%r4, %ctaid.x;
	mov.u32 	%r5, %ntid.x;
	mad.lo.s32 	%r1, %r4, %r5, %r3;
	mul.wide.u32 	%rd5, %r1, 4;
	add.s64 	%rd6, %rd2, %rd5;
	ld.global.f32 	%f1, [%rd6];
	shl.b32 	%r6, %r3, 2;
	mov.u32 	%r7, _ZZ22addKernelSharedVersionPfS_E6s_data;
	add.s32 	%r2, %r7, %r6;
	st.shared.f32 	[%r2], %f1;
	bar.sync 	0;
	setp.eq.s32 	%p1, %r3, 0;
	@%p1 bra 	$L__BB1_2;
	ld.shared.f32 	%f2, [%r2];
	ld.shared.f32 	%f3, [%r2+-4];
	sub.f32 	%f4, %f2, %f3;
	add.s64 	%rd8, %rd1, %rd5;
	st.global.f32 	[%rd8], %f4;
	bra.uni 	$L__BB1_4;
$L__BB1_2:
	setp.eq.s32 	%p2, %r1, 0;
	@%p2 bra 	$L__BB1_4;
	ld.shared.f32 	%f5, [_ZZ22addKernelSharedVersionPfS_E6s_data];
	add.s32 	%r8, %r1, -1;
	mul.wide.u32 	%rd9, %r8, 4;
	add.s64 	%rd10, %rd2, %rd9;
	ld.global.f32 	%f6, [%rd10];
	sub.f32 	%f7, %f5, %f6;
	add.s64 	%rd12, %rd1, %rd5;
	st.global.f32 	[%rd12], %f7;
$L__BB1_4:
	ret;

}


// ===== COMPILED SASS (sm_100) =====

	.target	sm_100

	.elftype	@"ET_EXEC"


//--------------------- .note.nv.tkinfo           --------------------------
	.section	.note.nv.tkinfo,"",@"SHT_NOTE"
	.sectionflags	@"SHF_NOTE_NV_TKINFO"
	.tkinfo
        /*0018*/ 	.word	0x00000002
        /*0030*/ 	.string	""
        /*0030*/ 	.string	"ptxas"
        /*0030*/ 	.string	"Cuda compilation tools, release 13.0, V13.0.88"
        /*0030*/ 	.string	"Build cuda_13.0.r13.0/compiler.36424714_0"
        /*0030*/ 	.string	"-arch sm_100 -m 64 "



//--------------------- .note.nv.cuinfo           --------------------------
	.section	.note.nv.cuinfo,"",@"SHT_NOTE"
	.sectionflags	@"SHF_NOTE_NV_CUINFO"
        /*0018*/ 	.short	0x0002
        /*001a*/ 	.short	0x0064
        /*001c*/ 	.short	0x0082
	.zero		2


//--------------------- .nv.info                  --------------------------
	.section	.nv.info,"",@"SHT_CUDA_INFO"
	.align	4


	//----- nvinfo : EIATTR_REGCOUNT
	.align		4
        /*0000*/ 	.byte	0x04, 0x2f
        /*0002*/ 	.short	(.L_1 - .L_0)
	.align		4
.L_0:
        /*0004*/ 	.word	index@(_Z22addKernelGlobalVersionPfS_)
        /*0008*/ 	.word	0x0000000c


	//----- nvinfo : EIATTR_FRAME_SIZE
	.align		4
.L_1:
        /*000c*/ 	.byte	0x04, 0x11
        /*000e*/ 	.short	(.L_3 - .L_2)
	.align		4
.L_2:
        /*0010*/ 	.word	index@(_Z22addKernelGlobalVersionPfS_)
        /*0014*/ 	.word	0x00000000


	//----- nvinfo : EIATTR_REGCOUNT
	.align		4
.L_3:
        /*0018*/ 	.byte	0x04, 0x2f
        /*001a*/ 	.short	(.L_5 - .L_4)
	.align		4
.L_4:
        /*001c*/ 	.word	index@(_Z22addKernelSharedVersionPfS_)
        /*0020*/ 	.word	0x00000010


	//----- nvinfo : EIATTR_FRAME_SIZE
	.align		4
.L_5:
        /*0024*/ 	.byte	0x04, 0x11
        /*0026*/ 	.short	(.L_7 - .L_6)
	.align		4
.L_6:
        /*0028*/ 	.word	index@(_Z22addKernelSharedVersionPfS_)
        /*002c*/ 	.word	0x00000000


	//----- nvinfo : EIATTR_MIN_STACK_SIZE
	.align		4
.L_7:
        /*0030*/ 	.byte	0x04, 0x12
        /*0032*/ 	.short	(.L_9 - .L_8)
	.align		4
.L_8:
        /*0034*/ 	.word	index@(_Z22addKernelSharedVersionPfS_)
        /*0038*/ 	.word	0x00000000


	//----- nvinfo : EIATTR_MIN_STACK_SIZE
	.align		4
.L_9:
        /*003c*/ 	.byte	0x04, 0x12
        /*003e*/ 	.short	(.L_11 - .L_10)
	.align		4
.L_10:
        /*0040*/ 	.word	index@(_Z22addKernelGlobalVersionPfS_)
        /*0044*/ 	.word	0x00000000
.L_11:


//--------------------- .nv.compat                --------------------------
	.section	.nv.compat,"",@"SHT_CUDA_COMPAT_INFO"
	.align	4
        /*0000*/ 	.byte	0x02, 0x09, 0x00, 0x00, 0x02, 0x02, 0x01, 0x00, 0x02, 0x05, 0x05, 0x00, 0x03, 0x07, 0x01, 0x01
        /*0010*/ 	.byte	0x02, 0x03, 0x00, 0x00, 0x02, 0x06, 0x01, 0x00, 0x04, 0x0b, 0x08, 0x00, 0x09, 0x00, 0x00, 0x00
        /*0020*/ 	.byte	0x00, 0x00, 0x00, 0x00


//--------------------- .nv.info._Z22addKernelSharedVersionPfS_ --------------------------
	.section	.nv.info._Z22addKernelSharedVersionPfS_,"",@"SHT_CUDA_INFO"
	.sectionflags	@""
	.align	4


	//----- nvinfo : EIATTR_CUDA_API_VERSION
	.align		4
        /*0000*/ 	.byte	0x04, 0x37
        /*0002*/ 	.short	(.L_13 - .L_12)
.L_12:
        /*0004*/ 	.word	0x00000082


	//----- nvinfo : EIATTR_KPARAM_INFO
	.align		4
.L_13:
        /*0008*/ 	.byte	0x04, 0x17
        /*000a*/ 	.short	(.L_15 - .L_14)
.L_14:
        /*000c*/ 	.word	0x00000000
        /*0010*/ 	.short	0x0001
        /*0012*/ 	.short	0x0008
        /*0014*/ 	.byte	0x00, 0xf5, 0x21, 0x00


	//----- nvinfo : EIATTR_KPARAM_INFO
	.align		4
.L_15:
        /*0018*/ 	.byte	0x04, 0x17
        /*001a*/ 	.short	(.L_17 - .L_16)
.L_16:
        /*001c*/ 	.word	0x00000000
        /*0020*/ 	.short	0x0000
        /*0022*/ 	.short	0x0000
        /*0024*/ 	.byte	0x00, 0xf5, 0x21, 0x00


	//----- nvinfo : EIATTR_SPARSE_MMA_MASK
	.align		4
.L_17:
        /*0028*/ 	.byte	0x03, 0x50
        /*002a*/ 	.short	0x0000


	//----- nvinfo : EIATTR_MAXREG_COUNT
	.align		4
        /*002c*/ 	.byte	0x03, 0x1b
        /*002e*/ 	.short	0x00ff


	//----- nvinfo : EIATTR_NUM_BARRIERS
	.align		4
        /*0030*/ 	.byte	0x02, 0x4c
        /*0032*/ 	.byte	0x01
	.zero		1


	//----- nvinfo : EIATTR_MERCURY_ISA_VERSION
	.align		4
        /*0034*/ 	.byte	0x03, 0x5f
        /*0036*/ 	.short	0x0101


	//----- nvinfo : EIATTR_VRC_CTA_INIT_COUNT
	.align		4
        /*0038*/ 	.byte	0x02, 0x4a
	.zero		1
	.zero		1


	//----- nvinfo : EIATTR_EXIT_INSTR_OFFSETS
	.align		4
        /*003c*/ 	.byte	0x04, 0x1c
        /*003e*/ 	.short	(.L_19 - .L_18)


	//   ....[0]....
.L_18:
        /*0040*/ 	.word	0x00000160


	//   ....[1]....
        /*0044*/ 	.word	0x00000180


	//   ....[2]....
        /*0048*/ 	.word	0x00000210


	//----- nvinfo : EIATTR_CBANK_PARAM_SIZE
	.align		4
.L_19:
        /*004c*/ 	.byte	0x03, 0x19
        /*004e*/ 	.short	0x0010


	//----- nvinfo : EIATTR_PARAM_CBANK
	.align		4
        /*0050*/ 	.byte	0x04, 0x0a
        /*0052*/ 	.short	(.L_21 - .L_20)
	.align		4
.L_20:
        /*0054*/ 	.word	index@(.nv.constant0._Z22addKernelSharedVersionPfS_)
        /*0058*/ 	.short	0x0380
        /*005a*/ 	.short	0x0010


	//----- nvinfo : EIATTR_SW_WAR
	.align		4
.L_21:
        /*005c*/ 	.byte	0x04, 0x36
        /*005e*/ 	.short	(.L_23 - .L_22)
.L_22:
        /*0060*/ 	.word	0x00000008
.L_23:


//--------------------- .nv.info._Z22addKernelGlobalVersionPfS_ --------------------------
	.section	.nv.info._Z22addKernelGlobalVersionPfS_,"",@"SHT_CUDA_INFO"
	.sectionflags	@""
	.align	4


	//----- nvinfo : EIATTR_CUDA_API_VERSION
	.align		4
        /*0000*/ 	.byte	0x04, 0x37
        /*0002*/ 	.short	(.L_25 - .L_24)
.L_24:
        /*0004*/ 	.word	0x00000082


	//----- nvinfo : EIATTR_KPARAM_INFO
	.align		4
.L_25:
        /*0008*/ 	.byte	0x04, 0x17
        /*000a*/ 	.short	(.L_27 - .L_26)
.L_26:
        /*000c*/ 	.word	0x00000000
        /*0010*/ 	.short	0x0001
        /*0012*/ 	.short	0x0008
        /*0014*/ 	.byte	0x00, 0xf5, 0x21, 0x00


	//----- nvinfo : EIATTR_KPARAM_INFO
	.align		4
.L_27:
        /*0018*/ 	.byte	0x04, 0x17
        /*001a*/ 	.short	(.L_29 - .L_28)
.L_28:
        /*001c*/ 	.word	0x00000000
        /*0020*/ 	.short	0x0000
        /*0022*/ 	.short	0x0000
        /*0024*/ 	.byte	0x00, 0xf5, 0x21, 0x00


	//----- nvinfo : EIATTR_SPARSE_MMA_MASK
	.align		4
.L_29:
        /*0028*/ 	.byte	0x03, 0x50
        /*002a*/ 	.short	0x0000


	//----- nvinfo : EIATTR_MAXREG_COUNT
	.align		4
        /*002c*/ 	.byte	0x03, 0x1b
        /*002e*/ 	.short	0x00ff


	//----- nvinfo : EIATTR_MERCURY_ISA_VERSION
	.align		4
        /*0030*/ 	.byte	0x03, 0x5f
        /*0032*/ 	.short	0x0101


	//----- nvinfo : EIATTR_VRC_CTA_INIT_COUNT
	.align		4
        /*0034*/ 	.byte	0x02, 0x4a
	.zero		1
	.zero		1


	//----- nvinfo : EIATTR_EXIT_INSTR_OFFSETS
	.align		4
        /*0038*/ 	.byte	0x04, 0x1c
        /*003a*/ 	.short	(.L_31 - .L_30)


	//   ....[0]....
.L_30:
        /*003c*/ 	.word	0x00000060


	//   ....[1]....
        /*0040*/ 	.word	0x00000120


	//----- nvinfo : EIATTR_CBANK_PARAM_SIZE
	.align		4
.L_31:
        /*0044*/ 	.byte	0x03, 0x19
        /*0046*/ 	.short	0x0010


	//----- nvinfo : EIATTR_PARAM_CBANK
	.align		4
        /*0048*/ 	.byte	0x04, 0x0a
        /*004a*/ 	.short	(.L_33 - .L_32)
	.align		4
.L_32:
        /*004c*/ 	.word	index@(.nv.constant0._Z22addKernelGlobalVersionPfS_)
        /*0050*/ 	.short	0x0380
        /*0052*/ 	.short	0x0010


	//----- nvinfo : EIATTR_SW_WAR
	.align		4
.L_33:
        /*0054*/ 	.byte	0x04, 0x36
        /*0056*/ 	.short	(.L_35 - .L_34)
.L_34:
        /*0058*/ 	.word	0x00000008
.L_35:


//--------------------- .nv.callgraph             --------------------------
	.section	.nv.callgraph,"",@"SHT_CUDA_CALLGRAPH"
	.align	4
	.sectionentsize	8
	.align		4
        /*0000*/ 	.word	0x00000000
	.align		4
        /*0004*/ 	.word	0xffffffff
	.align		4
        /*0008*/ 	.word	0x00000000
	.align		4
        /*000c*/ 	.word	0xfffffffe
	.align		4
        /*0010*/ 	.word	0x00000000
	.align		4
        /*0014*/ 	.word	0xfffffffd
	.align		4
        /*0018*/ 	.word	0x00000000
	.align		4
        /*001c*/ 	.word	0xfffffffc


//--------------------- .text._Z22addKernelSharedVersionPfS_ --------------------------
	.section	.text._Z22addKernelSharedVersionPfS_,"ax",@progbits
	.align	128
        .global         _Z22addKernelSharedVersionPfS_
        .type           _Z22addKernelSharedVersionPfS_,@function
        .size           _Z22addKernelSharedVersionPfS_,(.L_x_2 - _Z22addKernelSharedVersionPfS_)
        .other          _Z22addKernelSharedVersionPfS_,@"STO_CUDA_ENTRY STV_DEFAULT"
_Z22addKernelSharedVersionPfS_:
.text._Z22addKernelSharedVersionPfS_:
[----:B------:R-:W-:Y:S01]  /*0000*/  LDC R1, c[0x0][0x37c] ;  /* 0x0000df00ff017b82 */ /* 0x000fe20000000800 */
[----:B------:R-:W0:Y:S07]  /*0010*/  S2R R11, SR_TID.X ;  /* 0x00000000000b7919 */ /* 0x000e2e0000002100 */
[----:B------:R-:W0:Y:S01]  /*0020*/  S2UR UR4, SR_CTAID.X ;  /* 0x00000000000479c3 */ /* 0x000e220000002500 */
[----:B------:R-:W1:Y:S07]  /*0030*/  LDCU.64 UR6, c[0x0][0x358] ;  /* 0x00006b00ff0677ac */ /* 0x000e6e0008000a00 */
[----:B------:R-:W0:Y:S08]  /*0040*/  LDC R0, c[0x0][0x360] ;  /* 0x0000d800ff007b82 */ /* 0x000e300000000800 */
[----:B------:R-:W2:Y:S01]  /*0050*/  LDC.64 R4, c[0x0][0x388] ;  /* 0x0000e200ff047b82 */ /* 0x000ea20000000a00 */
[----:B0-----:R-:W-:-:S04]  /*0060*/  IMAD R9, R0, UR4, R11 ;  /* 0x0000000400097c24 */ /* 0x001fc8000f8e020b */
[----:B--2---:R-:W-:-:S05]  /*0070*/  IMAD.WIDE.U32 R2, R9, 0x4, R4 ;  /* 0x0000000409027825 */ /* 0x004fca00078e0004 */
[----:B-1----:R0:W2:Y:S01]  /*0080*/  LDG.E R0, desc[UR6][R2.64] ;  /* 0x0000000602007981 */ /* 0x0020a2000c1e1900 */
[----:B------:R-:W1:Y:S01]  /*0090*/  S2UR UR5, SR_CgaCtaId ;  /* 0x00000000000579c3 */ /* 0x000e620000008800 */
[----:B------:R-:W-:Y:S01]  /*00a0*/  UMOV UR4, 0x400 ;  /* 0x0000040000047882 */ /* 0x000fe20000000000 */
[----:B------:R-:W-:-:S13]  /*00b0*/  ISETP.NE.AND P0, PT, R11, RZ, PT ;  /* 0x000000ff0b00720c */ /* 0x000fda0003f05270 */
[----:B------:R-:W0:Y:S01]  /*00c0*/  @P0 LDC.64 R6, c[0x0][0x380] ;  /* 0x0000e000ff060b82 */ /* 0x000e220000000a00 */
[----:B-1----:R-:W-:-:S06]  /*00d0*/  ULEA UR4, UR5, UR4, 0x18 ;  /* 0x0000000405047291 */ /* 0x002fcc000f8ec0ff */
[----:B------:R-:W-:Y:S01]  /*00e0*/  LEA R11, R11, UR4, 0x2 ;  /* 0x000000040b0b7c11 */ /* 0x000fe2000f8e10ff */
[----:B0-----:R-:W-:-:S04]  /*00f0*/  @P0 IMAD.WIDE.U32 R2, R9, 0x4, R6 ;  /* 0x0000000409020825 */ /* 0x001fc800078e0006 */
[----:B--2---:R-:W-:Y:S01]  /*0100*/  STS [R11], R0 ;  /* 0x000000000b007388 */ /* 0x004fe20000000800 */
[----:B------:R-:W-:Y:S06]  /*0110*/  BAR.SYNC.DEFER_BLOCKING 0x0 ;  /* 0x0000000000007b1d */ /* 0x000fec0000010000 */
[----:B------:R-:W-:Y:S04]  /*0120*/  @P0 LDS R8, [R11] ;  /* 0x000000000b080984 */ /* 0x000fe80000000800 */
[----:B------:R-:W0:Y:S02]  /*0130*/  @P0 LDS R13, [R11+-0x4] ;  /* 0xfffffc000b0d0984 */ /* 0x000e240000000800 */
[----:B0-----:R-:W-:-:S05]  /*0140*/  @P0 FADD R13, R8, -R13 ;  /* 0x8000000d080d0221 */ /* 0x001fca0000000000 */
[----:B------:R0:W-:Y:S01]  /*0150*/  @P0 STG.E desc[UR6][R2.64], R13 ;  /* 0x0000000d02000986 */ /* 0x0001e2000c101906 */
[----:B------:R-:W-:Y:S05]  /*0160*/  @P0 EXIT ;  /* 0x000000000000094d */ /* 0x000fea0003800000 */
[----:B------:R-:W-:-:S13]  /*0170*/  ISETP.NE.AND P0, PT, R9, RZ, PT ;  /* 0x000000ff0900720c */ /* 0x000fda0003f05270 */
[----:B------:R-:W-:Y:S05]  /*0180*/  @!P0 EXIT ;  /* 0x000000000000894d */ /* 0x000fea0003800000 */
[----:B0-----:R-:W-:Y:S01]  /*0190*/  IADD3 R3, PT, PT, R9, -0x1, RZ ;  /* 0xffffffff09037810 */ /* 0x001fe20007ffe0ff */
[----:B------:R-:W0:Y:S04]  /*01a0*/  LDS R0, [UR4] ;  /* 0x00000004ff007984 */ /* 0x000e280008000800 */
[----:B------:R-:W-:Y:S02]  /*01b0*/  IMAD.WIDE.U32 R2, R3, 0x4, R4 ;  /* 0x0000000403027825 */ /* 0x000fe400078e0004 */
[----:B------:R-:W1:Y:S04]  /*01c0*/  LDC.64 R4, c[0x0][0x380] ;  /* 0x0000e000ff047b82 */ /* 0x000e680000000a00 */
[----:B------:R-:W0:Y:S01]  /*01d0*/  LDG.E R3, desc[UR6][R2.64] ;  /* 0x0000000602037981 */ /* 0x000e22000c1e1900 */
[----:B-1----:R-:W-:-:S04]  /*01e0*/  IMAD.WIDE.U32 R4, R9, 0x4, R4 ;  /* 0x0000000409047825 */ /* 0x002fc800078e0004 */
[----:B0-----:R-:W-:-:S05]  /*01f0*/  FADD R7, R0, -R3 ;  /* 0x8000000300077221 */ /* 0x001fca0000000000 */
[----:B------:R-:W-:Y:S01]  /*0200*/  STG.E desc[UR6][R4.64], R7 ;  /* 0x0000000704007986 */ /* 0x000fe2000c101906 */
[----:B------:R-:W-:Y:S05]  /*0210*/  EXIT ;  /* 0x000000000000794d */ /* 0x000fea0003800000 */
.L_x_0:
[----:B------:R-:W-:-:S00]  /*0220*/  BRA `(.L_x_0) ;  /* 0xfffffffc00fc7947 */ /* 0x000fc0000383ffff */
[----:B------:R-:W-:-:S00]  /*0230*/  NOP ;  /* 0x0000000000007918 */ /* 0x000fc00000000000 */
        /* <DEDUP_REMOVED lines=12> */
.L_x_2:


//--------------------- .text._Z22addKernelGlobalVersionPfS_ --------------------------
	.section	.text._Z22addKernelGlobalVersionPfS_,"ax",@progbits
	.align	128
        .global         _Z22addKernelGlobalVersionPfS_
        .type           _Z22addKernelGlobalVersionPfS_,@function
        .size           _Z22addKernelGlobalVersionPfS_,(.L_x_3 - _Z22addKernelGlobalVersionPfS_)
        .other          _Z22addKernelGlobalVersionPfS_,@"STO_CUDA_ENTRY STV_DEFAULT"
_Z22addKernelGlobalVersionPfS_:
.text._Z22addKernelGlobalVersionPfS_:
[----:B------:R-:W-:Y:S01]  /*0000*/  LDC R1, c[0x0][0x37c] ;  /* 0x0000df00ff017b82 */ /* 0x000fe20000000800 */
[----:B------:R-:W0:Y:S07]  /*0010*/  S2R R0, SR_TID.X ;  /* 0x0000000000007919 */ /* 0x000e2e0000002100 */
[----:B------:R-:W0:Y:S08]  /*0020*/  S2UR UR4, SR_CTAID.X ;  /* 0x00000000000479c3 */ /* 0x000e300000002500 */
[----:B------:R-:W0:Y:S02]  /*0030*/  LDC R9, c[0x0][0x360] ;  /* 0x0000d800ff097b82 */ /* 0x000e240000000800 */
[----:B0-----:R-:W-:-:S05]  /*0040*/  IMAD R9, R9, UR4, R0 ;  /* 0x0000000409097c24 */ /* 0x001fca000f8e0200 */
[----:B------:R-:W-:-:S13]  /*0050*/  ISETP.NE.AND P0, PT, R9, RZ, PT ;  /* 0x000000ff0900720c */ /* 0x000fda0003f05270 */
[----:B------:R-:W-:Y:S05]  /*0060*/  @!P0 EXIT ;  /* 0x000000000000894d */ /* 0x000fea0003800000 */
[----:B------:R-:W0:Y:S01]  /*0070*/  LDC.64 R4, c[0x0][0x388] ;  /* 0x0000e200ff047b82 */ /* 0x000e220000000a00 */
[----:B------:R-:W1:Y:S01]  /*0080*/  LDCU.64 UR4, c[0x0][0x358] ;  /* 0x00006b00ff0477ac */ /* 0x000e620008000a00 */
[C---:B------:R-:W-:Y:S01]  /*0090*/  IADD3 R7, PT, PT, R9.reuse, -0x1, RZ ;  /* 0xffffffff09077810 */ /* 0x040fe20007ffe0ff */
[----:B0-----:R-:W-:-:S04]  /*00a0*/  IMAD.WIDE.U32 R2, R9, 0x4, R4 ;  /* 0x0000000409027825 */ /* 0x001fc800078e0004 */
[----:B------:R-:W-:Y:S02]  /*00b0*/  IMAD.WIDE.U32 R4, R7, 0x4, R4 ;  /* 0x0000000407047825 */ /* 0x000fe400078e0004 */
[----:B-1----:R-:W2:Y:S01]  /*00c0*/  LDG.E R2, desc[UR4][R2.64] ;  /* 0x0000000402027981 */ /* 0x002ea2000c1e1900 */
[----:B------:R-:W0:Y:S03]  /*00d0*/  LDC.64 R6, c[0x0][0x380] ;  /* 0x0000e000ff067b82 */ /* 0x000e260000000a00 */
[----:B------:R-:W2:Y:S01]  /*00e0*/  LDG.E R5, desc[UR4][R4.64] ;  /* 0x0000000404057981 */ /* 0x000ea2000c1e1900 */
[----:B0-----:R-:W-:-:S04]  /*00f0*/  IMAD.WIDE.U32 R6, R9, 0x4, R6 ;  /* 0x0000000409067825 */ /* 0x001fc800078e0006 */
[----:B--2---:R-:W-:-:S05]  /*0100*/  FADD R9, R2, -R5 ;  /* 0x8000000502097221 */ /* 0x004fca0000000000 */
[----:B------:R-:W-:Y:S01]  /*0110*/  STG.E desc[UR4][R6.64], R9 ;  /* 0x0000000906007986 */ /* 0x000fe2000c101904 */
[----:B------:R-:W-:Y:S05]  /*0120*/  EXIT ;  /* 0x000000000000794d */ /* 0x000fea0003800000 */
.L_x_1:
        /* <DEDUP_REMOVED lines=13> */
.L_x_3:


//--------------------- .nv.shared._Z22addKernelSharedVersionPfS_ --------------------------
	.section	.nv.shared._Z22addKernelSharedVersionPfS_,"aw",@nobits
	.sectionflags	@""
	.align	4
.nv.shared._Z22addKernelSharedVersionPfS_:
	.zero		5120


//--------------------- .nv.shared.reserved.0     --------------------------
	.section	.nv.shared.reserved.0,"aw",@nobits
	.weak		__nv_reservedSMEM_offset_0_alias
	.size		__nv_reservedSMEM_offset_0_alias, 0, 64
	.other		__nv_reservedSMEM_offset_0_alias,@"STO_CUDA_RESERVED_SHARED STV_DEFAULT"
__nv_reservedSMEM_offset_0_alias:
	.zero		0
	.zero		64


//--------------------- .nv.constant0._Z22addKernelSharedVersionPfS_ --------------------------
	.section	.nv.constant0._Z22addKernelSharedVersionPfS_,"a",@progbits
	.sectionflags	@""
	.align	4
.nv.constant0._Z22addKernelSharedVersionPfS_:
	.zero		912


//--------------------- .nv.constant0._Z22addKernelGlobalVersionPfS_ --------------------------
	.section	.nv.constant0._Z22addKernelGlobalVersionPfS_,"a",@progbits
	.sectionflags	@""
	.align	4
.nv.constant0._Z22addKernelGlobalVersionPfS_:
	.zero		912


//--------------------- SYMBOLS --------------------------

	.type		.nv.reservedSmem.offset0,@object
	.size		.nv.reservedSmem.offset0,0x4
	.type		.nv.reservedSmem.cap,@object
	.size		.nv.reservedSmem.cap,0x4
